//
// Generated by NVIDIA NVVM Compiler
//
// Compiler Build ID: CL-36424714
// Cuda compilation tools, release 13.0, V13.0.88
// Based on NVVM 20.0.0
//

.version 9.0
.target sm_100
.address_size 64

	// .globl	_Z14printThreadIdxv
.extern .func  (.param .b32 func_retval0) vprintf
(
	.param .b64 vprintf_param_0,
	.param .b64 vprintf_param_1
)
;
.global .align 1 .b8 $str[11] = {84, 104, 114, 101, 97, 100, 32, 37, 100, 10};

.visible .entry _Z14printThreadIdxv()
{
	.local .align 8 .b8 	__local_depot0[8];
	.reg .b64 	%SP;
	.reg .b64 	%SPL;
	.reg .b32 	%r<7>;
	.reg .b64 	%rd<5>;

	mov.u64 	%SPL, __local_depot0;
	cvta.local.u64 	%SP, %SPL;
	add.u64 	%rd1, %SP, 0;
	add.u64 	%rd2, %SPL, 0;
	mov.u32 	%r1, %ctaid.x;
	mov.u32 	%r2, %ntid.x;
	mov.u32 	%r3, %tid.x;
	mad.lo.s32 	%r4, %r1, %r2, %r3;
	st.local.u32 	[%rd2], %r4;
	mov.u64 	%rd3, $str;
	cvta.global.u64 	%rd4, %rd3;
	{ // callseq 0, 0
	.param .b64 param0;
	st.param.b64 	[param0], %rd4;
	.param .b64 param1;
	st.param.b64 	[param1], %rd1;
	.param .b32 retval0;
	call.uni (retval0), 
	vprintf, 
	(
	param0, 
	param1
	);
	ld.param.b32 	%r5, [retval0];
	} // callseq 0
	ret;

}


// ===== COMPILED SASS (sm_100) =====

	.target	sm_100

	.elftype	@"ET_EXEC"


//--------------------- .note.nv.tkinfo           --------------------------
	.section	.note.nv.tkinfo,"",@"SHT_NOTE"
	.sectionflags	@"SHF_NOTE_NV_TKINFO"
	.tkinfo
        /*0018*/ 	.word	0x00000002
        /*0030*/ 	.string	""
        /*0030*/ 	.string	"ptxas"
        /*0030*/ 	.string	"Cuda compilation tools, release 13.0, V13.0.88"
        /*0030*/ 	.string	"Build cuda_13.0.r13.0/compiler.36424714_0"
        /*0030*/ 	.string	"-arch sm_100 -m 64 "



//--------------------- .note.nv.cuinfo           --------------------------
	.section	.note.nv.cuinfo,"",@"SHT_NOTE"
	.sectionflags	@"SHF_NOTE_NV_CUINFO"
        /*0018*/ 	.short	0x0002
        /*001a*/ 	.short	0x0064
        /*001c*/ 	.short	0x0082
	.zero		2


//--------------------- .nv.info                  --------------------------
	.section	.nv.info,"",@"SHT_CUDA_INFO"
	.align	4


	//----- nvinfo : EIATTR_REGCOUNT
	.align		4
        /*0000*/ 	.byte	0x04, 0x2f
        /*0002*/ 	.short	(.L_2 - .L_1)
	.align		4
.L_1:
        /*0004*/ 	.word	index@(_Z14printThreadIdxv)
        /*0008*/ 	.word	0x00000018


	//----- nvinfo : EIATTR_FRAME_SIZE
	.align		4
.L_2:
        /*000c*/ 	.byte	0x04, 0x11
        /*000e*/ 	.short	(.L_4 - .L_3)
	.align		4
.L_3:
        /*0010*/ 	.word	index@(_Z14printThreadIdxv)
        /*0014*/ 	.word	0x00000008


	//----- nvinfo : EIATTR_MIN_STACK_SIZE
	.align		4
.L_4:
        /*0018*/ 	.byte	0x04, 0x12
        /*001a*/ 	.short	(.L_6 - .L_5)
	.align		4
.L_5:
        /*001c*/ 	.word	index@(_Z14printThreadIdxv)
        /*0020*/ 	.word	0x00000008
.L_6:


//--------------------- .nv.compat                --------------------------
	.section	.nv.compat,"",@"SHT_CUDA_COMPAT_INFO"
	.align	4
        /*0000*/ 	.byte	0x02, 0x09, 0x00, 0x00, 0x02, 0x02, 0x01, 0x00, 0x02, 0x05, 0x05, 0x00, 0x03, 0x07, 0x01, 0x01
        /*0010*/ 	.byte	0x02, 0x03, 0x00, 0x00, 0x02, 0x06, 0x01, 0x00, 0x04, 0x0b, 0x08, 0x00, 0x09, 0x00, 0x00, 0x00
        /*0020*/ 	.byte	0x00, 0x00, 0x00, 0x00


//--------------------- .nv.info._Z14printThreadIdxv --------------------------
	.section	.nv.info._Z14printThreadIdxv,"",@"SHT_CUDA_INFO"
	.sectionflags	@""
	.align	4


	//----- nvinfo : EIATTR_CUDA_API_VERSION
	.align		4
        /*0000*/ 	.byte	0x04, 0x37
        /*0002*/ 	.short	(.L_8 - .L_7)
.L_7:
        /*0004*/ 	.word	0x00000082


	//----- nvinfo : EIATTR_SPARSE_MMA_MASK
	.align		4
.L_8:
        /*0008*/ 	.byte	0x03, 0x50
        /*000a*/ 	.short	0x0000


	//----- nvinfo : EIATTR_MAXREG_COUNT
	.align		4
        /*000c*/ 	.byte	0x03, 0x1b
        /*000e*/ 	.short	0x00ff


	//----- nvinfo : EIATTR_EXTERNS
	.align		4
        /*0010*/ 	.byte	0x04, 0x0f
        /*0012*/ 	.short	(.L_10 - .L_9)


	//   ....[0]....
	.align		4
.L_9:
        /*0014*/ 	.word	index@(vprintf)


	//----- nvinfo : EIATTR_MERCURY_ISA_VERSION
	.align		4
.L_10:
        /*0018*/ 	.byte	0x03, 0x5f
        /*001a*/ 	.short	0x0101


	//----- nvinfo : EIATTR_VRC_CTA_INIT_COUNT
	.align		4
        /*001c*/ 	.byte	0x02, 0x4a
	.zero		1
	.zero		1


	//----- nvinfo : EIATTR_SYSCALL_OFFSETS
	.align		4
        /*0020*/ 	.byte	0x04, 0x46
        /*0022*/ 	.short	(.L_12 - .L_11)


	//   ....[0]....
.L_11:
        /*0024*/ 	.word	0x00000110


	//----- nvinfo : EIATTR_EXIT_INSTR_OFFSETS
	.align		4
.L_12:
        /*0028*/ 	.byte	0x04, 0x1c
        /*002a*/ 	.short	(.L_14 - .L_13)


	//   ....[0]....
.L_13:
        /*002c*/ 	.word	0x00000120


	//----- nvinfo : EIATTR_SW_WAR
	.align		4
.L_14:
        /*0030*/ 	.byte	0x04, 0x36
        /*0032*/ 	.short	(.L_16 - .L_15)
.L_15:
        /*0034*/ 	.word	0x00000008
.L_16:


//--------------------- .nv.callgraph             --------------------------
	.section	.nv.callgraph,"",@"SHT_CUDA_CALLGRAPH"
	.align	4
	.sectionentsize	8
	.align		4
        /*0000*/ 	.word	0x00000000
	.align		4
        /*0004*/ 	.word	0xffffffff
	.align		4
        /*0008*/ 	.word	index@(_Z14printThreadIdxv)
	.align		4
        /*000c*/ 	.word	index@(vprintf)
	.align		4
        /*0010*/ 	.word	0x00000000
	.align		4
        /*0014*/ 	.word	0xfffffffe
	.align		4
        /*0018*/ 	.word	0x00000000
	.align		4
        /*001c*/ 	.word	0xfffffffd
	.align		4
        /*0020*/ 	.word	0x00000000
	.align		4
        /*0024*/ 	.word	0xfffffffc


//--------------------- .nv.constant4             --------------------------
	.section	.nv.constant4,"a",@progbits
	.align	8
	.align		8
.nv.constant4:
        /*0000*/ 	.dword	vprintf
	.align		8
        /*0008*/ 	.dword	$str


//--------------------- .text._Z14printThreadIdxv --------------------------
	.section	.text._Z14printThreadIdxv,"ax",@progbits
	.align	128
        .global         _Z14printThreadIdxv
        .type           _Z14printThreadIdxv,@function
        .size           _Z14printThreadIdxv,(.L_x_2 - _Z14printThreadIdxv)
        .other          _Z14printThreadIdxv,@"STO_CUDA_ENTRY STV_DEFAULT"
_Z14printThreadIdxv:
.text._Z14printThreadIdxv:
[----:B------:R-:W0:Y:S01]  /*0000*/  LDC R1, c[0x0][0x37c] ;  /* 0x0000df00ff017b82 */ /* 0x000e220000000800 */
[----:B------:R-:W1:Y:S01]  /*0010*/  S2R R3, SR_TID.X ;  /* 0x0000000000037919 */ /* 0x000e620000002100 */
[----:B------:R-:W2:Y:S06]  /*0020*/  LDCU UR5, c[0x0][0x2fc] ;  /* 0x00005f80ff0577ac */ /* 0x000eac0008000800 */
[----:B------:R-:W1:Y:S01]  /*0030*/  S2UR UR6, SR_CTAID.X ;  /* 0x00000000000679c3 */ /* 0x000e620000002500 */
[----:B------:R-:W-:Y:S01]  /*0040*/  MOV R2, 0x0 ;  /* 0x0000000000027802 */ /* 0x000fe20000000f00 */
[----:B0-----:R-:W-:Y:S01]  /*0050*/  VIADD R1, R1, 0xfffffff8 ;  /* 0xfffffff801017836 */ /* 0x001fe20000000000 */
[----:B------:R-:W0:Y:S05]  /*0060*/  LDCU UR4, c[0x0][0x2f8] ;  /* 0x00005f00ff0477ac */ /* 0x000e2a0008000800 */
[----:B------:R-:W1:Y:S01]  /*0070*/  LDC R0, c[0x0][0x360] ;  /* 0x0000d800ff007b82 */ /* 0x000e620000000800 */
[----:B0-----:R-:W-:-:S05]  /*0080*/  IADD3 R6, P0, PT, R1, UR4, RZ ;  /* 0x0000000401067c10 */ /* 0x001fca000ff1e0ff */
[----:B--2---:R-:W-:Y:S02]  /*0090*/  IMAD.X R7, RZ, RZ, UR5, P0 ;  /* 0x00000005ff077e24 */ /* 0x004fe400080e06ff */
[----:B-1----:R-:W-:Y:S01]  /*00a0*/  IMAD R0, R0, UR6, R3 ;  /* 0x0000000600007c24 */ /* 0x002fe2000f8e0203 */
[----:B------:R-:W0:Y:S01]  /*00b0*/  LDCU.64 UR6, c[0x4][0x8] ;  /* 0x01000100ff0677ac */ /* 0x000e220008000a00 */
[----:B------:R-:W1:Y:S03]  /*00c0*/  LDC.64 R2, c[0x4][R2] ;  /* 0x0100000002027b82 */ /* 0x000e660000000a00 */
[----:B------:R2:W-:Y:S01]  /*00d0*/  STL [R1], R0 ;  /* 0x0000000001007387 */ /* 0x0005e20000100800 */
[----:B0-----:R-:W-:Y:S01]  /*00e0*/  IMAD.U32 R4, RZ, RZ, UR6 ;  /* 0x00000006ff047e24 */ /* 0x001fe2000f8e00ff */
[----:B--2---:R-:W-:-:S07]  /*00f0*/  MOV R5, UR7 ;  /* 0x0000000700057c02 */ /* 0x004fce0008000f00 */
[----:B------:R-:W-:-:S07]  /*0100*/  LEPC R20, `(.L_x_0) ;  /* 0x000000001014794e */ /* 0x000fce0000000000 */
[----:B-1----:R-:W-:Y:S05]  /*0110*/  CALL.ABS.NOINC R2 ;  /* 0x0000000002007343 */ /* 0x002fea0003c00000 */
.L_x_0:
[----:B------:R-:W-:Y:S05]  /*0120*/  EXIT ;  /* 0x000000000000794d */ /* 0x000fea0003800000 */
.L_x_1:
[----:B------:R-:W-:-:S00]  /*0130*/  BRA `(.L_x_1) ;  /* 0xfffffffc00fc7947 */ /* 0x000fc0000383ffff */
[----:B------:R-:W-:-:S00]  /*0140*/  NOP ;  /* 0x0000000000007918 */ /* 0x000fc00000000000 */
        /* <DEDUP_REMOVED lines=11> */
.L_x_2:


//--------------------- .nv.global.init           --------------------------
	.section	.nv.global.init,"aw",@progbits
.nv.global.init:
	.type		$str,@object
	.size		$str,(.L_0 - $str)
$str:
        /*0000*/ 	.byte	0x54, 0x68, 0x72, 0x65, 0x61, 0x64, 0x20, 0x25, 0x64, 0x0a, 0x00
.L_0:


//--------------------- .nv.shared.reserved.0     --------------------------
	.section	.nv.shared.reserved.0,"aw",@nobits
	.weak		__nv_reservedSMEM_offset_0_alias
	.size		__nv_reservedSMEM_offset_0_alias, 0, 64
	.other		__nv_reservedSMEM_offset_0_alias,@"STO_CUDA_RESERVED_SHARED STV_DEFAULT"
__nv_reservedSMEM_offset_0_alias:
	.zero		0
	.zero		64


//--------------------- .nv.constant0._Z14printThreadIdxv --------------------------
	.section	.nv.constant0._Z14printThreadIdxv,"a",@progbits
	.sectionflags	@""
	.align	4
.nv.constant0._Z14printThreadIdxv:
	.zero		896


//--------------------- SYMBOLS --------------------------

	.type		.nv.reservedSmem.offset0,@object
	.size		.nv.reservedSmem.offset0,0x4
	.type		vprintf,@function
